	.headerflags	@"EF_CUDA_TEXMODE_UNIFIED EF_CUDA_64BIT_ADDRESS EF_CUDA_ACCELERATORS EF_CUDA_SM90 EF_CUDA_VIRTUAL_SM(EF_CUDA_SM90)"
	.elftype	@"ET_EXEC"


//--------------------- .nv.info                  --------------------------
	.section	.nv.info,"",@"SHT_CUDA_INFO"
	.align	4


	//----- nvinfo : EIATTR_REGCOUNT
	.align		4
        /*0000*/ 	.byte	0x04, 0x2f
        /*0002*/ 	.short	(.L_1 - .L_0)
	.align		4
.L_0:
        /*0004*/ 	.word	index@(triton_poi_fused__softmax_1)
        /*0008*/ 	.word	0x0000000e


	//----- nvinfo : EIATTR_MIN_STACK_SIZE
	.align		4
.L_1:
        /*000c*/ 	.byte	0x04, 0x12
        /*000e*/ 	.short	(.L_3 - .L_2)
	.align		4
.L_2:
        /*0010*/ 	.word	index@(triton_poi_fused__softmax_1)
        /*0014*/ 	.word	0x00000000


	//----- nvinfo : EIATTR_FRAME_SIZE
	.align		4
.L_3:
        /*0018*/ 	.byte	0x04, 0x11
        /*001a*/ 	.short	(.L_5 - .L_4)
	.align		4
.L_4:
        /*001c*/ 	.word	index@(triton_poi_fused__softmax_1)
        /*0020*/ 	.word	0x00000000


	//----- nvinfo : EIATTR_MIN_STACK_SIZE
	.align		4
.L_5:
        /*0024*/ 	.byte	0x04, 0x12
        /*0026*/ 	.short	(.L_7 - .L_6)
	.align		4
.L_6:
        /*0028*/ 	.word	index@(triton_poi_fused__softmax_1)
        /*002c*/ 	.word	0x00000000
.L_7:


//--------------------- .nv.info.triton_poi_fused__softmax_1 --------------------------
	.section	.nv.info.triton_poi_fused__softmax_1,"",@"SHT_CUDA_INFO"
	.sectionflags	@""
	.align	4


	//----- nvinfo : EIATTR_CUDA_API_VERSION
	.align		4
        /*0000*/ 	.byte	0x04, 0x37
        /*0002*/ 	.short	(.L_9 - .L_8)
.L_8:
        /*0004*/ 	.word	0x0000007c


	//----- nvinfo : EIATTR_KPARAM_INFO
	.align		4
.L_9:
        /*0008*/ 	.byte	0x04, 0x17
        /*000a*/ 	.short	(.L_11 - .L_10)
.L_10:
        /*000c*/ 	.word	0x00000000
        /*0010*/ 	.short	0x0002
        /*0012*/ 	.short	0x0010
        /*0014*/ 	.byte	0x00, 0xf0, 0x11, 0x00


	//----- nvinfo : EIATTR_KPARAM_INFO
	.align		4
.L_11:
        /*0018*/ 	.byte	0x04, 0x17
        /*001a*/ 	.short	(.L_13 - .L_12)
.L_12:
        /*001c*/ 	.word	0x00000000
        /*0020*/ 	.short	0x0001
        /*0022*/ 	.short	0x0008
        /*0024*/ 	.byte	0x00, 0xf4, 0x21, 0x00


	//----- nvinfo : EIATTR_KPARAM_INFO
	.align		4
.L_13:
        /*0028*/ 	.byte	0x04, 0x17
        /*002a*/ 	.short	(.L_15 - .L_14)
.L_14:
        /*002c*/ 	.word	0x00000000
        /*0030*/ 	.short	0x0000
        /*0032*/ 	.short	0x0000
        /*0034*/ 	.byte	0x00, 0xf4, 0x21, 0x00


	//----- nvinfo : EIATTR_SPARSE_MMA_MASK
	.align		4
.L_15:
        /*0038*/ 	.byte	0x03, 0x50
        /*003a*/ 	.short	0x0000


	//----- nvinfo : EIATTR_MAXREG_COUNT
	.align		4
        /*003c*/ 	.byte	0x03, 0x1b
        /*003e*/ 	.short	0x00ff


	//----- nvinfo : EIATTR_EXIT_INSTR_OFFSETS
	.align		4
        /*0040*/ 	.byte	0x04, 0x1c
        /*0042*/ 	.short	(.L_17 - .L_16)


	//   ....[0]....
.L_16:
        /*0044*/ 	.word	0x00000260


	//   ....[1]....
        /*0048*/ 	.word	0x00000280


	//----- nvinfo : EIATTR_REQNTID
	.align		4
.L_17:
        /*004c*/ 	.byte	0x04, 0x10
        /*004e*/ 	.short	(.L_19 - .L_18)
.L_18:
        /*0050*/ 	.word	0x00000020
        /*0054*/ 	.word	0x00000001
        /*0058*/ 	.word	0x00000001


	//----- nvinfo : EIATTR_CBANK_PARAM_SIZE
	.align		4
.L_19:
        /*005c*/ 	.byte	0x03, 0x19
        /*005e*/ 	.short	0x0014


	//----- nvinfo : EIATTR_PARAM_CBANK
	.align		4
        /*0060*/ 	.byte	0x04, 0x0a
        /*0062*/ 	.short	(.L_21 - .L_20)
	.align		4
.L_20:
        /*0064*/ 	.word	index@(.nv.constant0.triton_poi_fused__softmax_1)
        /*0068*/ 	.short	0x0210
        /*006a*/ 	.short	0x0014


	//----- nvinfo : EIATTR_SW_WAR
	.align		4
.L_21:
        /*006c*/ 	.byte	0x04, 0x36
        /*006e*/ 	.short	(.L_23 - .L_22)
.L_22:
        /*0070*/ 	.word	0x00000008
.L_23:


//--------------------- .nv.callgraph             --------------------------
	.section	.nv.callgraph,"",@"SHT_CUDA_CALLGRAPH"
	.align	4
	.sectionentsize	8
	.align		4
        /*0000*/ 	.word	0x00000000
	.align		4
        /*0004*/ 	.word	0xffffffff
	.align		4
        /*0008*/ 	.word	0x00000000
	.align		4
        /*000c*/ 	.word	0xfffffffe
	.align		4
        /*0010*/ 	.word	0x00000000
	.align		4
        /*0014*/ 	.word	0xfffffffd
	.align		4
        /*0018*/ 	.word	0x00000000
	.align		4
        /*001c*/ 	.word	0xfffffffc


//--------------------- .text.triton_poi_fused__softmax_1 --------------------------
	.section	.text.triton_poi_fused__softmax_1,"ax",@progbits
	.align	128
        .global         triton_poi_fused__softmax_1
        .type           triton_poi_fused__softmax_1,@function
        .size           triton_poi_fused__softmax_1,(.L_x_1 - triton_poi_fused__softmax_1)
        .other          triton_poi_fused__softmax_1,@"STO_CUDA_ENTRY STV_DEFAULT"
triton_poi_fused__softmax_1:
.text.triton_poi_fused__softmax_1:
[----:B------:R-:W0:Y:S02]  /*0000*/  LDC R1, c[0x0][0x28] ;  /* 0x00000a00ff017b82 */ /* 0x000e240000000800 */
[----:B------:R-:W1:Y:S01]  /*0010*/  S2R R10, SR_TID.X ;  /* 0x00000000000a7919 */ /* 0x000e620000002100 */
[----:B------:R-:W2:Y:S01]  /*0020*/  LDC.64 R2, c[0x0][0x210] ;  /* 0x00008400ff027b82 */ /* 0x000ea20000000a00 */
[----:B------:R-:W-:Y:S01]  /*0030*/  CS2R R6, SRZ ;  /* 0x0000000000067805 */ /* 0x000fe2000001ff00 */
[----:B------:R-:W-:Y:S01]  /*0040*/  ULDC.64 UR4, c[0x0][0x208] ;  /* 0x0000820000047ab9 */ /* 0x000fe20000000a00 */
[----:B------:R-:W3:Y:S01]  /*0050*/  S2R R9, SR_CTAID.X ;  /* 0x0000000000097919 */ /* 0x000ee20000002500 */
[----:B------:R-:W-:Y:S01]  /*0060*/  HFMA2.MMA R8, -RZ, RZ, 0, 0 ;  /* 0x00000000ff087435 */ /* 0x000fe200000001ff */
[----:B-1----:R-:W-:Y:S02]  /*0070*/  LOP3.LUT R0, R10, 0xf, RZ, 0xc0, !PT ;  /* 0x0000000f0a007812 */ /* 0x002fe400078ec0ff */
[----:B---3--:R-:W-:-:S03]  /*0080*/  SHF.R.S32.HI R4, RZ, 0x1b, R9 ;  /* 0x0000001bff047819 */ /* 0x008fc60000011409 */
[----:B------:R-:W-:Y:S01]  /*0090*/  IMAD R9, R9, 0x10, R0 ;  /* 0x0000001009097824 */ /* 0x000fe200078e0200 */
[----:B------:R-:W-:-:S04]  /*00a0*/  SGXT R0, R4, 0x1 ;  /* 0x000000010400781a */ /* 0x000fc80000000200 */
[----:B------:R-:W-:Y:S02]  /*00b0*/  ISETP.GE.AND P0, PT, R9, 0x10, PT ;  /* 0x000000100900780c */ /* 0x000fe40003f06270 */
[----:B------:R-:W-:-:S04]  /*00c0*/  LEA.HI R0, R0, R9, RZ, 0x2 ;  /* 0x0000000900007211 */ /* 0x000fc800078f10ff */
[----:B------:R-:W-:Y:S01]  /*00d0*/  LOP3.LUT R5, R0, 0xfffffffc, RZ, 0xc0, !PT ;  /* 0xfffffffc00057812 */ /* 0x000fe200078ec0ff */
[----:B------:R-:W-:-:S04]  /*00e0*/  IMAD.MOV.U32 R0, RZ, RZ, RZ ;  /* 0x000000ffff007224 */ /* 0x000fc800078e00ff */
[----:B--2---:R-:W-:-:S05]  /*00f0*/  IMAD.WIDE R4, R5, 0x4, R2 ;  /* 0x0000000405047825 */ /* 0x004fca00078e0202 */
[----:B------:R-:W2:Y:S04]  /*0100*/  @!P0 LDG.E.EL R0, desc[UR4][R4.64] ;  /* 0x0000000404008981 */ /* 0x000ea8000c2e1900 */
[----:B------:R-:W2:Y:S04]  /*0110*/  @!P0 LDG.E.EL R7, desc[UR4][R4.64+0x4] ;  /* 0x0000040404078981 */ /* 0x000ea8000c2e1900 */
[----:B------:R-:W3:Y:S04]  /*0120*/  @!P0 LDG.E.EL R6, desc[UR4][R4.64+0x8] ;  /* 0x0000080404068981 */ /* 0x000ee8000c2e1900 */
[----:B------:R-:W4:Y:S01]  /*0130*/  @!P0 LDG.E.EL R8, desc[UR4][R4.64+0xc] ;  /* 0x00000c0404088981 */ /* 0x000f22000c2e1900 */
[----:B------:R-:W-:Y:S01]  /*0140*/  MOV R11, RZ ;  /* 0x000000ff000b7202 */ /* 0x000fe20000000f00 */
[----:B------:R-:W-:-:S05]  /*0150*/  IMAD.WIDE R2, R9, 0x4, R2 ;  /* 0x0000000409027825 */ /* 0x000fca00078e0202 */
[----:B------:R-:W5:Y:S01]  /*0160*/  @!P0 LDG.E R11, desc[UR4][R2.64] ;  /* 0x00000004020b8981 */ /* 0x000f62000c1e1900 */
[----:B------:R-:W-:-:S04]  /*0170*/  LOP3.LUT P0, RZ, R10, 0x10, RZ, 0xc0, !PT ;  /* 0x000000100aff7812 */ /* 0x000fc8000780c0ff */
[----:B------:R-:W-:Y:S01]  /*0180*/  ISETP.LT.AND P0, PT, R9, 0x10, !P0 ;  /* 0x000000100900780c */ /* 0x000fe20004701270 */
[----:B--2---:R-:W-:-:S04]  /*0190*/  FADD R7, R7, R0 ;  /* 0x0000000007077221 */ /* 0x004fc80000000000 */
[----:B---3--:R-:W-:-:S04]  /*01a0*/  FADD R7, R7, R6 ;  /* 0x0000000607077221 */ /* 0x008fc80000000000 */
[----:B----4-:R-:W-:Y:S02]  /*01b0*/  FADD R8, R7, R8 ;  /* 0x0000000807087221 */ /* 0x010fe40000000000 */
[----:B------:R-:W1:Y:S03]  /*01c0*/  LDC.64 R6, c[0x0][0x218] ;  /* 0x00008600ff067b82 */ /* 0x000e660000000a00 */
[C---:B------:R-:W-:Y:S02]  /*01d0*/  FSETP.GT.AND P1, PT, |R8|.reuse, 8.50705917302346158658e+37, PT ;  /* 0x7e8000000800780b */ /* 0x040fe40003f24200 */
[----:B------:R-:W-:-:S11]  /*01e0*/  FSETP.GEU.AND P2, PT, |R8|, 1.175494350822287508e-38, PT ;  /* 0x008000000800780b */ /* 0x000fd60003f4e200 */
[----:B------:R-:W-:Y:S01]  /*01f0*/  @P1 FMUL R8, R8, 0.25 ;  /* 0x3e80000008081820 */ /* 0x000fe20000400000 */
[----:B-----5:R-:W-:-:S03]  /*0200*/  @P1 FMUL R11, R11, 0.25 ;  /* 0x3e8000000b0b1820 */ /* 0x020fc60000400000 */
[----:B------:R-:W-:Y:S01]  /*0210*/  @!P2 FMUL R8, R8, 16777216 ;  /* 0x4b8000000808a820 */ /* 0x000fe20000400000 */
[----:B------:R-:W-:Y:S01]  /*0220*/  @!P2 FMUL R11, R11, 16777216 ;  /* 0x4b8000000b0ba820 */ /* 0x000fe20000400000 */
[----:B-1----:R-:W-:-:S04]  /*0230*/  IMAD.WIDE R2, R9, 0x4, R6 ;  /* 0x0000000409027825 */ /* 0x002fc800078e0206 */
[----:B------:R-:W1:Y:S02]  /*0240*/  MUFU.RCP R8, R8 ;  /* 0x0000000800087308 */ /* 0x000e640000001000 */
[----:B-1----:R-:W-:Y:S01]  /*0250*/  FMUL R11, R8, R11 ;  /* 0x0000000b080b7220 */ /* 0x002fe20000400000 */
[----:B------:R-:W-:Y:S06]  /*0260*/  @!P0 EXIT ;  /* 0x000000000000894d */ /* 0x000fec0003800000 */
[----:B------:R-:W-:Y:S01]  /*0270*/  STG.E desc[UR4][R2.64], R11 ;  /* 0x0000000b02007986 */ /* 0x000fe2000c101904 */
[----:B------:R-:W-:Y:S05]  /*0280*/  EXIT ;  /* 0x000000000000794d */ /* 0x000fea0003800000 */
.L_x_0:
[----:B------:R-:W-:-:S00]  /*0290*/  BRA `(.L_x_0) ;  /* 0xfffffffc00fc7947 */ /* 0x000fc0000383ffff */
[----:B------:R-:W-:-:S00]  /*02a0*/  NOP ;  /* 0x0000000000007918 */ /* 0x000fc00000000000 */
        /* <DEDUP_REMOVED lines=13> */
.L_x_1:


//--------------------- .nv.constant0.triton_poi_fused__softmax_1 --------------------------
	.section	.nv.constant0.triton_poi_fused__softmax_1,"a",@progbits
	.sectionflags	@""
	.align	4
.nv.constant0.triton_poi_fused__softmax_1:
	.zero		548
